//
// Generated by NVIDIA NVVM Compiler
//
// Compiler Build ID: CL-36424714
// Cuda compilation tools, release 13.0, V13.0.88
// Based on NVVM 20.0.0
//

.version 9.0
.target sm_100
.address_size 64

	// .globl	_Z9addColumnPfS_S_i

.visible .entry _Z9addColumnPfS_S_i(
	.param .u64 .ptr .align 1 _Z9addColumnPfS_S_i_param_0,
	.param .u64 .ptr .align 1 _Z9addColumnPfS_S_i_param_1,
	.param .u64 .ptr .align 1 _Z9addColumnPfS_S_i_param_2,
	.param .u32 _Z9addColumnPfS_S_i_param_3
)
{
	.reg .pred 	%p<2>;
	.reg .b32 	%r<6>;
	.reg .b32 	%f<13>;
	.reg .b64 	%rd<23>;

	ld.param.u64 	%rd1, [_Z9addColumnPfS_S_i_param_0];
	ld.param.u64 	%rd2, [_Z9addColumnPfS_S_i_param_1];
	ld.param.u64 	%rd3, [_Z9addColumnPfS_S_i_param_2];
	ld.param.u32 	%r2, [_Z9addColumnPfS_S_i_param_3];
	mov.u32 	%r1, %ctaid.x;
	setp.ge.s32 	%p1, %r1, %r2;
	@%p1 bra 	$L__BB0_2;
	cvta.to.global.u64 	%rd4, %rd1;
	cvta.to.global.u64 	%rd5, %rd2;
	cvta.to.global.u64 	%rd6, %rd3;
	mul.wide.u32 	%rd7, %r1, 4;
	add.s64 	%rd8, %rd4, %rd7;
	ld.global.f32 	%f1, [%rd8];
	add.s64 	%rd9, %rd5, %rd7;
	ld.global.f32 	%f2, [%rd9];
	add.f32 	%f3, %f1, %f2;
	add.s64 	%rd10, %rd6, %rd7;
	st.global.f32 	[%rd10], %f3;
	add.s32 	%r3, %r2, %r1;
	mul.wide.u32 	%rd11, %r3, 4;
	add.s64 	%rd12, %rd4, %rd11;
	ld.global.f32 	%f4, [%rd12];
	add.s64 	%rd13, %rd5, %rd11;
	ld.global.f32 	%f5, [%rd13];
	add.f32 	%f6, %f4, %f5;
	add.s64 	%rd14, %rd6, %rd11;
	st.global.f32 	[%rd14], %f6;
	add.s32 	%r4, %r3, %r2;
	mul.wide.u32 	%rd15, %r4, 4;
	add.s64 	%rd16, %rd4, %rd15;
	ld.global.f32 	%f7, [%rd16];
	add.s64 	%rd17, %rd5, %rd15;
	ld.global.f32 	%f8, [%rd17];
	add.f32 	%f9, %f7, %f8;
	add.s64 	%rd18, %rd6, %rd15;
	st.global.f32 	[%rd18], %f9;
	add.s32 	%r5, %r4, %r2;
	mul.wide.u32 	%rd19, %r5, 4;
	add.s64 	%rd20, %rd4, %rd19;
	ld.global.f32 	%f10, [%rd20];
	add.s64 	%rd21, %rd5, %rd19;
	ld.global.f32 	%f11, [%rd21];
	add.f32 	%f12, %f10, %f11;
	add.s64 	%rd22, %rd6, %rd19;
	st.global.f32 	[%rd22], %f12;
$L__BB0_2:
	ret;

}
	// .globl	_Z10addElementPfS_S_ii
.visible .entry _Z10addElementPfS_S_ii(
	.param .u64 .ptr .align 1 _Z10addElementPfS_S_ii_param_0,
	.param .u64 .ptr .align 1 _Z10addElementPfS_S_ii_param_1,
	.param .u64 .ptr .align 1 _Z10addElementPfS_S_ii_param_2,
	.param .u32 _Z10addElementPfS_S_ii_param_3,
	.param .u32 _Z10addElementPfS_S_ii_param_4
)
{
	.reg .pred 	%p<4>;
	.reg .b32 	%r<6>;
	.reg .b32 	%f<4>;
	.reg .b64 	%rd<11>;

	ld.param.u64 	%rd1, [_Z10addElementPfS_S_ii_param_0];
	ld.param.u64 	%rd2, [_Z10addElementPfS_S_ii_param_1];
	ld.param.u64 	%rd3, [_Z10addElementPfS_S_ii_param_2];
	ld.param.u32 	%r4, [_Z10addElementPfS_S_ii_param_3];
	ld.param.u32 	%r3, [_Z10addElementPfS_S_ii_param_4];
	mov.u32 	%r1, %ctaid.x;
	mov.u32 	%r2, %tid.x;
	setp.ge.s32 	%p1, %r1, %r4;
	setp.ge.s32 	%p2, %r2, %r3;
	or.pred  	%p3, %p1, %p2;
	@%p3 bra 	$L__BB1_2;
	cvta.to.global.u64 	%rd4, %rd1;
	cvta.to.global.u64 	%rd5, %rd2;
	cvta.to.global.u64 	%rd6, %rd3;
	mad.lo.s32 	%r5, %r3, %r1, %r2;
	mul.wide.u32 	%rd7, %r5, 4;
	add.s64 	%rd8, %rd4, %rd7;
	ld.global.f32 	%f1, [%rd8];
	add.s64 	%rd9, %rd5, %rd7;
	ld.global.f32 	%f2, [%rd9];
	add.f32 	%f3, %f1, %f2;
	add.s64 	%rd10, %rd6, %rd7;
	st.global.f32 	[%rd10], %f3;
$L__BB1_2:
	ret;

}
	// .globl	_Z6addRowPfS_S_i
.visible .entry _Z6addRowPfS_S_i(
	.param .u64 .ptr .align 1 _Z6addRowPfS_S_i_param_0,
	.param .u64 .ptr .align 1 _Z6addRowPfS_S_i_param_1,
	.param .u64 .ptr .align 1 _Z6addRowPfS_S_i_param_2,
	.param .u32 _Z6addRowPfS_S_i_param_3
)
{
	.reg .pred 	%p<2>;
	.reg .b32 	%r<4>;
	.reg .b32 	%f<13>;
	.reg .b64 	%rd<11>;

	ld.param.u64 	%rd1, [_Z6addRowPfS_S_i_param_0];
	ld.param.u64 	%rd2, [_Z6addRowPfS_S_i_param_1];
	ld.param.u64 	%rd3, [_Z6addRowPfS_S_i_param_2];
	ld.param.u32 	%r2, [_Z6addRowPfS_S_i_param_3];
	mov.u32 	%r1, %ctaid.x;
	setp.ge.s32 	%p1, %r1, %r2;
	@%p1 bra 	$L__BB2_2;
	cvta.to.global.u64 	%rd4, %rd1;
	cvta.to.global.u64 	%rd5, %rd2;
	cvta.to.global.u64 	%rd6, %rd3;
	shl.b32 	%r3, %r1, 2;
	mul.wide.u32 	%rd7, %r3, 4;
	add.s64 	%rd8, %rd4, %rd7;
	ld.global.f32 	%f1, [%rd8];
	add.s64 	%rd9, %rd5, %rd7;
	ld.global.f32 	%f2, [%rd9];
	add.f32 	%f3, %f1, %f2;
	add.s64 	%rd10, %rd6, %rd7;
	st.global.f32 	[%rd10], %f3;
	ld.global.f32 	%f4, [%rd8+4];
	ld.global.f32 	%f5, [%rd9+4];
	add.f32 	%f6, %f4, %f5;
	st.global.f32 	[%rd10+4], %f6;
	ld.global.f32 	%f7, [%rd8+8];
	ld.global.f32 	%f8, [%rd9+8];
	add.f32 	%f9, %f7, %f8;
	st.global.f32 	[%rd10+8], %f9;
	ld.global.f32 	%f10, [%rd8+12];
	ld.global.f32 	%f11, [%rd9+12];
	add.f32 	%f12, %f10, %f11;
	st.global.f32 	[%rd10+12], %f12;
$L__BB2_2:
	ret;

}


// ===== COMPILED SASS (sm_100) =====

	.target	sm_100

	.elftype	@"ET_EXEC"


//--------------------- .note.nv.tkinfo           --------------------------
	.section	.note.nv.tkinfo,"",@"SHT_NOTE"
	.sectionflags	@"SHF_NOTE_NV_TKINFO"
	.tkinfo
        /*0018*/ 	.word	0x00000002
        /*0030*/ 	.string	""
        /*0030*/ 	.string	"ptxas"
        /*0030*/ 	.string	"Cuda compilation tools, release 13.0, V13.0.88"
        /*0030*/ 	.string	"Build cuda_13.0.r13.0/compiler.36424714_0"
        /*0030*/ 	.string	"-arch sm_100 -m 64 "



//--------------------- .note.nv.cuinfo           --------------------------
	.section	.note.nv.cuinfo,"",@"SHT_NOTE"
	.sectionflags	@"SHF_NOTE_NV_CUINFO"
        /*0018*/ 	.short	0x0002
        /*001a*/ 	.short	0x0064
        /*001c*/ 	.short	0x0082
	.zero		2


//--------------------- .nv.info                  --------------------------
	.section	.nv.info,"",@"SHT_CUDA_INFO"
	.align	4


	//----- nvinfo : EIATTR_REGCOUNT
	.align		4
        /*0000*/ 	.byte	0x04, 0x2f
        /*0002*/ 	.short	(.L_1 - .L_0)
	.align		4
.L_0:
        /*0004*/ 	.word	index@(_Z9addColumnPfS_S_i)
        /*0008*/ 	.word	0x0000001c


	//----- nvinfo : EIATTR_FRAME_SIZE
	.align		4
.L_1:
        /*000c*/ 	.byte	0x04, 0x11
        /*000e*/ 	.short	(.L_3 - .L_2)
	.align		4
.L_2:
        /*0010*/ 	.word	index@(_Z9addColumnPfS_S_i)
        /*0014*/ 	.word	0x00000000


	//----- nvinfo : EIATTR_REGCOUNT
	.align		4
.L_3:
        /*0018*/ 	.byte	0x04, 0x2f
        /*001a*/ 	.short	(.L_5 - .L_4)
	.align		4
.L_4:
        /*001c*/ 	.word	index@(_Z10addElementPfS_S_ii)
        /*0020*/ 	.word	0x0000000c


	//----- nvinfo : EIATTR_FRAME_SIZE
	.align		4
.L_5:
        /*0024*/ 	.byte	0x04, 0x11
        /*0026*/ 	.short	(.L_7 - .L_6)
	.align		4
.L_6:
        /*0028*/ 	.word	index@(_Z10addElementPfS_S_ii)
        /*002c*/ 	.word	0x00000000


	//----- nvinfo : EIATTR_REGCOUNT
	.align		4
.L_7:
        /*0030*/ 	.byte	0x04, 0x2f
        /*0032*/ 	.short	(.L_9 - .L_8)
	.align		4
.L_8:
        /*0034*/ 	.word	index@(_Z6addRowPfS_S_i)
        /*0038*/ 	.word	0x00000012


	//----- nvinfo : EIATTR_FRAME_SIZE
	.align		4
.L_9:
        /*003c*/ 	.byte	0x04, 0x11
        /*003e*/ 	.short	(.L_11 - .L_10)
	.align		4
.L_10:
        /*0040*/ 	.word	index@(_Z6addRowPfS_S_i)
        /*0044*/ 	.word	0x00000000


	//----- nvinfo : EIATTR_MIN_STACK_SIZE
	.align		4
.L_11:
        /*0048*/ 	.byte	0x04, 0x12
        /*004a*/ 	.short	(.L_13 - .L_12)
	.align		4
.L_12:
        /*004c*/ 	.word	index@(_Z6addRowPfS_S_i)
        /*0050*/ 	.word	0x00000000


	//----- nvinfo : EIATTR_MIN_STACK_SIZE
	.align		4
.L_13:
        /*0054*/ 	.byte	0x04, 0x12
        /*0056*/ 	.short	(.L_15 - .L_14)
	.align		4
.L_14:
        /*0058*/ 	.word	index@(_Z10addElementPfS_S_ii)
        /*005c*/ 	.word	0x00000000


	//----- nvinfo : EIATTR_MIN_STACK_SIZE
	.align		4
.L_15:
        /*0060*/ 	.byte	0x04, 0x12
        /*0062*/ 	.short	(.L_17 - .L_16)
	.align		4
.L_16:
        /*0064*/ 	.word	index@(_Z9addColumnPfS_S_i)
        /*0068*/ 	.word	0x00000000
.L_17:


//--------------------- .nv.compat                --------------------------
	.section	.nv.compat,"",@"SHT_CUDA_COMPAT_INFO"
	.align	4
        /*0000*/ 	.byte	0x02, 0x09, 0x00, 0x00, 0x02, 0x02, 0x01, 0x00, 0x02, 0x05, 0x05, 0x00, 0x03, 0x07, 0x01, 0x01
        /*0010*/ 	.byte	0x02, 0x03, 0x00, 0x00, 0x02, 0x06, 0x01, 0x00, 0x04, 0x0b, 0x08, 0x00, 0x09, 0x00, 0x00, 0x00
        /*0020*/ 	.byte	0x00, 0x00, 0x00, 0x00


//--------------------- .nv.info._Z6addRowPfS_S_i --------------------------
	.section	.nv.info._Z6addRowPfS_S_i,"",@"SHT_CUDA_INFO"
	.sectionflags	@""
	.align	4


	//----- nvinfo : EIATTR_CUDA_API_VERSION
	.align		4
        /*0000*/ 	.byte	0x04, 0x37
        /*0002*/ 	.short	(.L_19 - .L_18)
.L_18:
        /*0004*/ 	.word	0x00000082


	//----- nvinfo : EIATTR_KPARAM_INFO
	.align		4
.L_19:
        /*0008*/ 	.byte	0x04, 0x17
        /*000a*/ 	.short	(.L_21 - .L_20)
.L_20:
        /*000c*/ 	.word	0x00000000
        /*0010*/ 	.short	0x0003
        /*0012*/ 	.short	0x0018
        /*0014*/ 	.byte	0x00, 0xf0, 0x11, 0x00


	//----- nvinfo : EIATTR_KPARAM_INFO
	.align		4
.L_21:
        /*0018*/ 	.byte	0x04, 0x17
        /*001a*/ 	.short	(.L_23 - .L_22)
.L_22:
        /*001c*/ 	.word	0x00000000
        /*0020*/ 	.short	0x0002
        /*0022*/ 	.short	0x0010
        /*0024*/ 	.byte	0x00, 0xf5, 0x21, 0x00


	//----- nvinfo : EIATTR_KPARAM_INFO
	.align		4
.L_23:
        /*0028*/ 	.byte	0x04, 0x17
        /*002a*/ 	.short	(.L_25 - .L_24)
.L_24:
        /*002c*/ 	.word	0x00000000
        /*0030*/ 	.short	0x0001
        /*0032*/ 	.short	0x0008
        /*0034*/ 	.byte	0x00, 0xf5, 0x21, 0x00


	//----- nvinfo : EIATTR_KPARAM_INFO
	.align		4
.L_25:
        /*0038*/ 	.byte	0x04, 0x17
        /*003a*/ 	.short	(.L_27 - .L_26)
.L_26:
        /*003c*/ 	.word	0x00000000
        /*0040*/ 	.short	0x0000
        /*0042*/ 	.short	0x0000
        /*0044*/ 	.byte	0x00, 0xf5, 0x21, 0x00


	//----- nvinfo : EIATTR_SPARSE_MMA_MASK
	.align		4
.L_27:
        /*0048*/ 	.byte	0x03, 0x50
        /*004a*/ 	.short	0x0000


	//----- nvinfo : EIATTR_MAXREG_COUNT
	.align		4
        /*004c*/ 	.byte	0x03, 0x1b
        /*004e*/ 	.short	0x00ff


	//----- nvinfo : EIATTR_MERCURY_ISA_VERSION
	.align		4
        /*0050*/ 	.byte	0x03, 0x5f
        /*0052*/ 	.short	0x0101


	//----- nvinfo : EIATTR_VRC_CTA_INIT_COUNT
	.align		4
        /*0054*/ 	.byte	0x02, 0x4a
	.zero		1
	.zero		1


	//----- nvinfo : EIATTR_EXIT_INSTR_OFFSETS
	.align		4
        /*0058*/ 	.byte	0x04, 0x1c
        /*005a*/ 	.short	(.L_29 - .L_28)


	//   ....[0]....
.L_28:
        /*005c*/ 	.word	0x00000040


	//   ....[1]....
        /*0060*/ 	.word	0x000001d0


	//----- nvinfo : EIATTR_CBANK_PARAM_SIZE
	.align		4
.L_29:
        /*0064*/ 	.byte	0x03, 0x19
        /*0066*/ 	.short	0x001c


	//----- nvinfo : EIATTR_PARAM_CBANK
	.align		4
        /*0068*/ 	.byte	0x04, 0x0a
        /*006a*/ 	.short	(.L_31 - .L_30)
	.align		4
.L_30:
        /*006c*/ 	.word	index@(.nv.constant0._Z6addRowPfS_S_i)
        /*0070*/ 	.short	0x0380
        /*0072*/ 	.short	0x001c


	//----- nvinfo : EIATTR_SW_WAR
	.align		4
.L_31:
        /*0074*/ 	.byte	0x04, 0x36
        /*0076*/ 	.short	(.L_33 - .L_32)
.L_32:
        /*0078*/ 	.word	0x00000008
.L_33:


//--------------------- .nv.info._Z10addElementPfS_S_ii --------------------------
	.section	.nv.info._Z10addElementPfS_S_ii,"",@"SHT_CUDA_INFO"
	.sectionflags	@""
	.align	4


	//----- nvinfo : EIATTR_CUDA_API_VERSION
	.align		4
        /*0000*/ 	.byte	0x04, 0x37
        /*0002*/ 	.short	(.L_35 - .L_34)
.L_34:
        /*0004*/ 	.word	0x00000082


	//----- nvinfo : EIATTR_KPARAM_INFO
	.align		4
.L_35:
        /*0008*/ 	.byte	0x04, 0x17
        /*000a*/ 	.short	(.L_37 - .L_36)
.L_36:
        /*000c*/ 	.word	0x00000000
        /*0010*/ 	.short	0x0004
        /*0012*/ 	.short	0x001c
        /*0014*/ 	.byte	0x00, 0xf0, 0x11, 0x00


	//----- nvinfo : EIATTR_KPARAM_INFO
	.align		4
.L_37:
        /*0018*/ 	.byte	0x04, 0x17
        /*001a*/ 	.short	(.L_39 - .L_38)
.L_38:
        /*001c*/ 	.word	0x00000000
        /*0020*/ 	.short	0x0003
        /*0022*/ 	.short	0x0018
        /*0024*/ 	.byte	0x00, 0xf0, 0x11, 0x00


	//----- nvinfo : EIATTR_KPARAM_INFO
	.align		4
.L_39:
        /*0028*/ 	.byte	0x04, 0x17
        /*002a*/ 	.short	(.L_41 - .L_40)
.L_40:
        /*002c*/ 	.word	0x00000000
        /*0030*/ 	.short	0x0002
        /*0032*/ 	.short	0x0010
        /*0034*/ 	.byte	0x00, 0xf5, 0x21, 0x00


	//----- nvinfo : EIATTR_KPARAM_INFO
	.align		4
.L_41:
        /*0038*/ 	.byte	0x04, 0x17
        /*003a*/ 	.short	(.L_43 - .L_42)
.L_42:
        /*003c*/ 	.word	0x00000000
        /*0040*/ 	.short	0x0001
        /*0042*/ 	.short	0x0008
        /*0044*/ 	.byte	0x00, 0xf5, 0x21, 0x00


	//----- nvinfo : EIATTR_KPARAM_INFO
	.align		4
.L_43:
        /*0048*/ 	.byte	0x04, 0x17
        /*004a*/ 	.short	(.L_45 - .L_44)
.L_44:
        /*004c*/ 	.word	0x00000000
        /*0050*/ 	.short	0x0000
        /*0052*/ 	.short	0x0000
        /*0054*/ 	.byte	0x00, 0xf5, 0x21, 0x00


	//----- nvinfo : EIATTR_SPARSE_MMA_MASK
	.align		4
.L_45:
        /*0058*/ 	.byte	0x03, 0x50
        /*005a*/ 	.short	0x0000


	//----- nvinfo : EIATTR_MAXREG_COUNT
	.align		4
        /*005c*/ 	.byte	0x03, 0x1b
        /*005e*/ 	.short	0x00ff


	//----- nvinfo : EIATTR_MERCURY_ISA_VERSION
	.align		4
        /*0060*/ 	.byte	0x03, 0x5f
        /*0062*/ 	.short	0x0101


	//----- nvinfo : EIATTR_VRC_CTA_INIT_COUNT
	.align		4
        /*0064*/ 	.byte	0x02, 0x4a
	.zero		1
	.zero		1


	//----- nvinfo : EIATTR_EXIT_INSTR_OFFSETS
	.align		4
        /*0068*/ 	.byte	0x04, 0x1c
        /*006a*/ 	.short	(.L_47 - .L_46)


	//   ....[0]....
.L_46:
        /*006c*/ 	.word	0x00000060


	//   ....[1]....
        /*0070*/ 	.word	0x00000130


	//----- nvinfo : EIATTR_CBANK_PARAM_SIZE
	.align		4
.L_47:
        /*0074*/ 	.byte	0x03, 0x19
        /*0076*/ 	.short	0x0020


	//----- nvinfo : EIATTR_PARAM_CBANK
	.align		4
        /*0078*/ 	.byte	0x04, 0x0a
        /*007a*/ 	.short	(.L_49 - .L_48)
	.align		4
.L_48:
        /*007c*/ 	.word	index@(.nv.constant0._Z10addElementPfS_S_ii)
        /*0080*/ 	.short	0x0380
        /*0082*/ 	.short	0x0020


	//----- nvinfo : EIATTR_SW_WAR
	.align		4
.L_49:
        /*0084*/ 	.byte	0x04, 0x36
        /*0086*/ 	.short	(.L_51 - .L_50)
.L_50:
        /*0088*/ 	.word	0x00000008
.L_51:


//--------------------- .nv.info._Z9addColumnPfS_S_i --------------------------
	.section	.nv.info._Z9addColumnPfS_S_i,"",@"SHT_CUDA_INFO"
	.sectionflags	@""
	.align	4


	//----- nvinfo : EIATTR_CUDA_API_VERSION
	.align		4
        /*0000*/ 	.byte	0x04, 0x37
        /*0002*/ 	.short	(.L_53 - .L_52)
.L_52:
        /*0004*/ 	.word	0x00000082


	//----- nvinfo : EIATTR_KPARAM_INFO
	.align		4
.L_53:
        /*0008*/ 	.byte	0x04, 0x17
        /*000a*/ 	.short	(.L_55 - .L_54)
.L_54:
        /*000c*/ 	.word	0x00000000
        /*0010*/ 	.short	0x0003
        /*0012*/ 	.short	0x0018
        /*0014*/ 	.byte	0x00, 0xf0, 0x11, 0x00


	//----- nvinfo : EIATTR_KPARAM_INFO
	.align		4
.L_55:
        /*0018*/ 	.byte	0x04, 0x17
        /*001a*/ 	.short	(.L_57 - .L_56)
.L_56:
        /*001c*/ 	.word	0x00000000
        /*0020*/ 	.short	0x0002
        /*0022*/ 	.short	0x0010
        /*0024*/ 	.byte	0x00, 0xf5, 0x21, 0x00


	//----- nvinfo : EIATTR_KPARAM_INFO
	.align		4
.L_57:
        /*0028*/ 	.byte	0x04, 0x17
        /*002a*/ 	.short	(.L_59 - .L_58)
.L_58:
        /*002c*/ 	.word	0x00000000
        /*0030*/ 	.short	0x0001
        /*0032*/ 	.short	0x0008
        /*0034*/ 	.byte	0x00, 0xf5, 0x21, 0x00


	//----- nvinfo : EIATTR_KPARAM_INFO
	.align		4
.L_59:
        /*0038*/ 	.byte	0x04, 0x17
        /*003a*/ 	.short	(.L_61 - .L_60)
.L_60:
        /*003c*/ 	.word	0x00000000
        /*0040*/ 	.short	0x0000
        /*0042*/ 	.short	0x0000
        /*0044*/ 	.byte	0x00, 0xf5, 0x21, 0x00


	//----- nvinfo : EIATTR_SPARSE_MMA_MASK
	.align		4
.L_61:
        /*0048*/ 	.byte	0x03, 0x50
        /*004a*/ 	.short	0x0000


	//----- nvinfo : EIATTR_MAXREG_COUNT
	.align		4
        /*004c*/ 	.byte	0x03, 0x1b
        /*004e*/ 	.short	0x00ff


	//----- nvinfo : EIATTR_MERCURY_ISA_VERSION
	.align		4
        /*0050*/ 	.byte	0x03, 0x5f
        /*0052*/ 	.short	0x0101


	//----- nvinfo : EIATTR_VRC_CTA_INIT_COUNT
	.align		4
        /*0054*/ 	.byte	0x02, 0x4a
	.zero		1
	.zero		1


	//----- nvinfo : EIATTR_EXIT_INSTR_OFFSETS
	.align		4
        /*0058*/ 	.byte	0x04, 0x1c
        /*005a*/ 	.short	(.L_63 - .L_62)


	//   ....[0]....
.L_62:
        /*005c*/ 	.word	0x00000040


	//   ....[1]....
        /*0060*/ 	.word	0x00000280


	//----- nvinfo : EIATTR_CBANK_PARAM_SIZE
	.align		4
.L_63:
        /*0064*/ 	.byte	0x03, 0x19
        /*0066*/ 	.short	0x001c


	//----- nvinfo : EIATTR_PARAM_CBANK
	.align		4
        /*0068*/ 	.byte	0x04, 0x0a
        /*006a*/ 	.short	(.L_65 - .L_64)
	.align		4
.L_64:
        /*006c*/ 	.word	index@(.nv.constant0._Z9addColumnPfS_S_i)
        /*0070*/ 	.short	0x0380
        /*0072*/ 	.short	0x001c


	//----- nvinfo : EIATTR_SW_WAR
	.align		4
.L_65:
        /*0074*/ 	.byte	0x04, 0x36
        /*0076*/ 	.short	(.L_67 - .L_66)
.L_66:
        /*0078*/ 	.word	0x00000008
.L_67:


//--------------------- .nv.callgraph             --------------------------
	.section	.nv.callgraph,"",@"SHT_CUDA_CALLGRAPH"
	.align	4
	.sectionentsize	8
	.align		4
        /*0000*/ 	.word	0x00000000
	.align		4
        /*0004*/ 	.word	0xffffffff
	.align		4
        /*0008*/ 	.word	0x00000000
	.align		4
        /*000c*/ 	.word	0xfffffffe
	.align		4
        /*0010*/ 	.word	0x00000000
	.align		4
        /*0014*/ 	.word	0xfffffffd
	.align		4
        /*0018*/ 	.word	0x00000000
	.align		4
        /*001c*/ 	.word	0xfffffffc


//--------------------- .text._Z6addRowPfS_S_i    --------------------------
	.section	.text._Z6addRowPfS_S_i,"ax",@progbits
	.align	128
        .global         _Z6addRowPfS_S_i
        .type           _Z6addRowPfS_S_i,@function
        .size           _Z6addRowPfS_S_i,(.L_x_3 - _Z6addRowPfS_S_i)
        .other          _Z6addRowPfS_S_i,@"STO_CUDA_ENTRY STV_DEFAULT"
_Z6addRowPfS_S_i:
.text._Z6addRowPfS_S_i:
[----:B------:R-:W-:Y:S01]  /*0000*/  LDC R1, c[0x0][0x37c] ;  /* 0x0000df00ff017b82 */ /* 0x000fe20000000800 */
[----:B------:R-:W0:Y:S01]  /*0010*/  S2R R9, SR_CTAID.X ;  /* 0x0000000000097919 */ /* 0x000e220000002500 */
[----:B------:R-:W0:Y:S02]  /*0020*/  LDCU UR4, c[0x0][0x398] ;  /* 0x00007300ff0477ac */ /* 0x000e240008000800 */
[----:B0-----:R-:W-:-:S13]  /*0030*/  ISETP.GE.AND P0, PT, R9, UR4, PT ;  /* 0x0000000409007c0c */ /* 0x001fda000bf06270 */
[----:B------:R-:W-:Y:S05]  /*0040*/  @P0 EXIT ;  /* 0x000000000000094d */ /* 0x000fea0003800000 */
[----:B------:R-:W0:Y:S01]  /*0050*/  LDC.64 R2, c[0x0][0x380] ;  /* 0x0000e000ff027b82 */ /* 0x000e220000000a00 */
[----:B------:R-:W1:Y:S01]  /*0060*/  LDCU.64 UR4, c[0x0][0x358] ;  /* 0x00006b00ff0477ac */ /* 0x000e620008000a00 */
[----:B------:R-:W-:-:S06]  /*0070*/  SHF.L.U32 R9, R9, 0x2, RZ ;  /* 0x0000000209097819 */ /* 0x000fcc00000006ff */
[----:B------:R-:W2:Y:S08]  /*0080*/  LDC.64 R4, c[0x0][0x388] ;  /* 0x0000e200ff047b82 */ /* 0x000eb00000000a00 */
[----:B------:R-:W3:Y:S01]  /*0090*/  LDC.64 R6, c[0x0][0x390] ;  /* 0x0000e400ff067b82 */ /* 0x000ee20000000a00 */
[----:B0-----:R-:W-:-:S05]  /*00a0*/  IMAD.WIDE.U32 R2, R9, 0x4, R2 ;  /* 0x0000000409027825 */ /* 0x001fca00078e0002 */
[----:B-1----:R-:W4:Y:S01]  /*00b0*/  LDG.E R0, desc[UR4][R2.64] ;  /* 0x0000000402007981 */ /* 0x002f22000c1e1900 */
[----:B--2---:R-:W-:-:S05]  /*00c0*/  IMAD.WIDE.U32 R4, R9, 0x4, R4 ;  /* 0x0000000409047825 */ /* 0x004fca00078e0004 */
[----:B------:R-:W4:Y:S01]  /*00d0*/  LDG.E R11, desc[UR4][R4.64] ;  /* 0x00000004040b7981 */ /* 0x000f22000c1e1900 */
[----:B---3--:R-:W-:-:S04]  /*00e0*/  IMAD.WIDE.U32 R6, R9, 0x4, R6 ;  /* 0x0000000409067825 */ /* 0x008fc800078e0006 */
[----:B----4-:R-:W-:-:S05]  /*00f0*/  FADD R11, R0, R11 ;  /* 0x0000000b000b7221 */ /* 0x010fca0000000000 */
[----:B------:R-:W-:Y:S04]  /*0100*/  STG.E desc[UR4][R6.64], R11 ;  /* 0x0000000b06007986 */ /* 0x000fe8000c101904 */
[----:B------:R-:W2:Y:S04]  /*0110*/  LDG.E R0, desc[UR4][R2.64+0x4] ;  /* 0x0000040402007981 */ /* 0x000ea8000c1e1900 */
[----:B------:R-:W2:Y:S02]  /*0120*/  LDG.E R9, desc[UR4][R4.64+0x4] ;  /* 0x0000040404097981 */ /* 0x000ea4000c1e1900 */
[----:B--2---:R-:W-:-:S05]  /*0130*/  FADD R9, R0, R9 ;  /* 0x0000000900097221 */ /* 0x004fca0000000000 */
        /* <DEDUP_REMOVED lines=8> */
[----:B------:R-:W-:Y:S01]  /*01c0*/  STG.E desc[UR4][R6.64+0xc], R15 ;  /* 0x00000c0f06007986 */ /* 0x000fe2000c101904 */
[----:B------:R-:W-:Y:S05]  /*01d0*/  EXIT ;  /* 0x000000000000794d */ /* 0x000fea0003800000 */
.L_x_0:
[----:B------:R-:W-:-:S00]  /*01e0*/  BRA `(.L_x_0) ;  /* 0xfffffffc00fc7947 */ /* 0x000fc0000383ffff */
[----:B------:R-:W-:-:S00]  /*01f0*/  NOP ;  /* 0x0000000000007918 */ /* 0x000fc00000000000 */
        /* <DEDUP_REMOVED lines=8> */
.L_x_3:


//--------------------- .text._Z10addElementPfS_S_ii --------------------------
	.section	.text._Z10addElementPfS_S_ii,"ax",@progbits
	.align	128
        .global         _Z10addElementPfS_S_ii
        .type           _Z10addElementPfS_S_ii,@function
        .size           _Z10addElementPfS_S_ii,(.L_x_4 - _Z10addElementPfS_S_ii)
        .other          _Z10addElementPfS_S_ii,@"STO_CUDA_ENTRY STV_DEFAULT"
_Z10addElementPfS_S_ii:
.text._Z10addElementPfS_S_ii:
[----:B------:R-:W-:Y:S01]  /*0000*/  LDC R1, c[0x0][0x37c] ;  /* 0x0000df00ff017b82 */ /* 0x000fe20000000800 */
[----:B------:R-:W0:Y:S07]  /*0010*/  S2R R0, SR_TID.X ;  /* 0x0000000000007919 */ /* 0x000e2e0000002100 */
[----:B------:R-:W0:Y:S08]  /*0020*/  LDC.64 R8, c[0x0][0x398] ;  /* 0x0000e600ff087b82 */ /* 0x000e300000000a00 */
[----:B------:R-:W1:Y:S01]  /*0030*/  S2UR UR6, SR_CTAID.X ;  /* 0x00000000000679c3 */ /* 0x000e620000002500 */
[----:B0-----:R-:W-:-:S04]  /*0040*/  ISETP.GE.AND P0, PT, R0, R9, PT ;  /* 0x000000090000720c */ /* 0x001fc80003f06270 */
[----:B-1----:R-:W-:-:S13]  /*0050*/  ISETP.LE.OR P0, PT, R8, UR6, P0 ;  /* 0x0000000608007c0c */ /* 0x002fda0008703670 */
[----:B------:R-:W-:Y:S05]  /*0060*/  @P0 EXIT ;  /* 0x000000000000094d */ /* 0x000fea0003800000 */
[----:B------:R-:W0:Y:S01]  /*0070*/  LDC.64 R2, c[0x0][0x380] ;  /* 0x0000e000ff027b82 */ /* 0x000e220000000a00 */
[----:B------:R-:W1:Y:S01]  /*0080*/  LDCU.64 UR4, c[0x0][0x358] ;  /* 0x00006b00ff0477ac */ /* 0x000e620008000a00 */
[----:B------:R-:W-:-:S06]  /*0090*/  IMAD R9, R9, UR6, R0 ;  /* 0x0000000609097c24 */ /* 0x000fcc000f8e0200 */
[----:B------:R-:W2:Y:S08]  /*00a0*/  LDC.64 R4, c[0x0][0x388] ;  /* 0x0000e200ff047b82 */ /* 0x000eb00000000a00 */
[----:B------:R-:W3:Y:S01]  /*00b0*/  LDC.64 R6, c[0x0][0x390] ;  /* 0x0000e400ff067b82 */ /* 0x000ee20000000a00 */
[----:B0-----:R-:W-:-:S06]  /*00c0*/  IMAD.WIDE.U32 R2, R9, 0x4, R2 ;  /* 0x0000000409027825 */ /* 0x001fcc00078e0002 */
[----:B-1----:R-:W4:Y:S01]  /*00d0*/  LDG.E R2, desc[UR4][R2.64] ;  /* 0x0000000402027981 */ /* 0x002f22000c1e1900 */
[----:B--2---:R-:W-:-:S06]  /*00e0*/  IMAD.WIDE.U32 R4, R9, 0x4, R4 ;  /* 0x0000000409047825 */ /* 0x004fcc00078e0004 */
[----:B------:R-:W4:Y:S01]  /*00f0*/  LDG.E R5, desc[UR4][R4.64] ;  /* 0x0000000404057981 */ /* 0x000f22000c1e1900 */
[----:B---3--:R-:W-:-:S04]  /*0100*/  IMAD.WIDE.U32 R6, R9, 0x4, R6 ;  /* 0x0000000409067825 */ /* 0x008fc800078e0006 */
[----:B----4-:R-:W-:-:S05]  /*0110*/  FADD R9, R2, R5 ;  /* 0x0000000502097221 */ /* 0x010fca0000000000 */
[----:B------:R-:W-:Y:S01]  /*0120*/  STG.E desc[UR4][R6.64], R9 ;  /* 0x0000000906007986 */ /* 0x000fe2000c101904 */
[----:B------:R-:W-:Y:S05]  /*0130*/  EXIT ;  /* 0x000000000000794d */ /* 0x000fea0003800000 */
.L_x_1:
        /* <DEDUP_REMOVED lines=12> */
.L_x_4:


//--------------------- .text._Z9addColumnPfS_S_i --------------------------
	.section	.text._Z9addColumnPfS_S_i,"ax",@progbits
	.align	128
        .global         _Z9addColumnPfS_S_i
        .type           _Z9addColumnPfS_S_i,@function
        .size           _Z9addColumnPfS_S_i,(.L_x_5 - _Z9addColumnPfS_S_i)
        .other          _Z9addColumnPfS_S_i,@"STO_CUDA_ENTRY STV_DEFAULT"
_Z9addColumnPfS_S_i:
.text._Z9addColumnPfS_S_i:
[----:B------:R-:W-:Y:S01]  /*0000*/  LDC R1, c[0x0][0x37c] ;  /* 0x0000df00ff017b82 */ /* 0x000fe20000000800 */
[----:B------:R-:W0:Y:S07]  /*0010*/  S2R R13, SR_CTAID.X ;  /* 0x00000000000d7919 */ /* 0x000e2e0000002500 */
[----:B------:R-:W0:Y:S02]  /*0020*/  LDC R0, c[0x0][0x398] ;  /* 0x0000e600ff007b82 */ /* 0x000e240000000800 */
[----:B0-----:R-:W-:-:S13]  /*0030*/  ISETP.GE.AND P0, PT, R13, R0, PT ;  /* 0x000000000d00720c */ /* 0x001fda0003f06270 */
[----:B------:R-:W-:Y:S05]  /*0040*/  @P0 EXIT ;  /* 0x000000000000094d */ /* 0x000fea0003800000 */
[----:B------:R-:W0:Y:S01]  /*0050*/  LDC.64 R4, c[0x0][0x380] ;  /* 0x0000e000ff047b82 */ /* 0x000e220000000a00 */
[----:B------:R-:W1:Y:S07]  /*0060*/  LDCU.64 UR4, c[0x0][0x358] ;  /* 0x00006b00ff0477ac */ /* 0x000e6e0008000a00 */
[----:B------:R-:W2:Y:S08]  /*0070*/  LDC.64 R2, c[0x0][0x388] ;  /* 0x0000e200ff027b82 */ /* 0x000eb00000000a00 */
[----:B------:R-:W3:Y:S01]  /*0080*/  LDC.64 R6, c[0x0][0x390] ;  /* 0x0000e400ff067b82 */ /* 0x000ee20000000a00 */
[----:B0-----:R-:W-:-:S06]  /*0090*/  IMAD.WIDE.U32 R8, R13, 0x4, R4 ;  /* 0x000000040d087825 */ /* 0x001fcc00078e0004 */
[----:B-1----:R-:W4:Y:S01]  /*00a0*/  LDG.E R8, desc[UR4][R8.64] ;  /* 0x0000000408087981 */ /* 0x002f22000c1e1900 */
[----:B--2---:R-:W-:-:S06]  /*00b0*/  IMAD.WIDE.U32 R10, R13, 0x4, R2 ;  /* 0x000000040d0a7825 */ /* 0x004fcc00078e0002 */
[----:B------:R-:W4:Y:S01]  /*00c0*/  LDG.E R11, desc[UR4][R10.64] ;  /* 0x000000040a0b7981 */ /* 0x000f22000c1e1900 */
[C---:B------:R-:W-:Y:S01]  /*00d0*/  IADD3 R19, PT, PT, R13.reuse, R0, RZ ;  /* 0x000000000d137210 */ /* 0x040fe20007ffe0ff */
[----:B---3--:R-:W-:-:S04]  /*00e0*/  IMAD.WIDE.U32 R12, R13, 0x4, R6 ;  /* 0x000000040d0c7825 */ /* 0x008fc800078e0006 */
[----:B------:R-:W-:-:S04]  /*00f0*/  IMAD.WIDE.U32 R14, R19, 0x4, R4 ;  /* 0x00000004130e7825 */ /* 0x000fc800078e0004 */
[----:B------:R-:W-:-:S04]  /*0100*/  IMAD.WIDE.U32 R16, R19, 0x4, R2 ;  /* 0x0000000413107825 */ /* 0x000fc800078e0002 */
[----:B----4-:R-:W-:-:S05]  /*0110*/  FADD R21, R8, R11 ;  /* 0x0000000b08157221 */ /* 0x010fca0000000000 */
[----:B------:R0:W-:Y:S04]  /*0120*/  STG.E desc[UR4][R12.64], R21 ;  /* 0x000000150c007986 */ /* 0x0001e8000c101904 */
[----:B------:R-:W2:Y:S04]  /*0130*/  LDG.E R14, desc[UR4][R14.64] ;  /* 0x000000040e0e7981 */ /* 0x000ea8000c1e1900 */
[----:B------:R-:W2:Y:S01]  /*0140*/  LDG.E R17, desc[UR4][R16.64] ;  /* 0x0000000410117981 */ /* 0x000ea2000c1e1900 */
[C---:B------:R-:W-:Y:S01]  /*0150*/  IADD3 R25, PT, PT, R19.reuse, R0, RZ ;  /* 0x0000000013197210 */ /* 0x040fe20007ffe0ff */
[----:B------:R-:W-:-:S04]  /*0160*/  IMAD.WIDE.U32 R8, R19, 0x4, R6 ;  /* 0x0000000413087825 */ /* 0x000fc800078e0006 */
[----:B------:R-:W-:-:S04]  /*0170*/  IMAD.WIDE.U32 R10, R25, 0x4, R4 ;  /* 0x00000004190a7825 */ /* 0x000fc800078e0004 */
[----:B------:R-:W-:-:S04]  /*0180*/  IMAD.WIDE.U32 R18, R25, 0x4, R2 ;  /* 0x0000000419127825 */ /* 0x000fc800078e0002 */
[----:B--2---:R-:W-:-:S05]  /*0190*/  FADD R23, R14, R17 ;  /* 0x000000110e177221 */ /* 0x004fca0000000000 */
[----:B------:R1:W-:Y:S04]  /*01a0*/  STG.E desc[UR4][R8.64], R23 ;  /* 0x0000001708007986 */ /* 0x0003e8000c101904 */
[----:B------:R-:W2:Y:S04]  /*01b0*/  LDG.E R10, desc[UR4][R10.64] ;  /* 0x000000040a0a7981 */ /* 0x000ea8000c1e1900 */
[----:B------:R-:W2:Y:S01]  /*01c0*/  LDG.E R19, desc[UR4][R18.64] ;  /* 0x0000000412137981 */ /* 0x000ea2000c1e1900 */
[C---:B0-----:R-:W-:Y:S01]  /*01d0*/  IADD3 R21, PT, PT, R25.reuse, R0, RZ ;  /* 0x0000000019157210 */ /* 0x041fe20007ffe0ff */
[----:B------:R-:W-:-:S04]  /*01e0*/  IMAD.WIDE.U32 R12, R25, 0x4, R6 ;  /* 0x00000004190c7825 */ /* 0x000fc800078e0006 */
[----:B------:R-:W-:-:S04]  /*01f0*/  IMAD.WIDE.U32 R4, R21, 0x4, R4 ;  /* 0x0000000415047825 */ /* 0x000fc800078e0004 */
[----:B------:R-:W-:-:S04]  /*0200*/  IMAD.WIDE.U32 R2, R21, 0x4, R2 ;  /* 0x0000000415027825 */ /* 0x000fc800078e0002 */
[----:B--2---:R-:W-:-:S05]  /*0210*/  FADD R15, R10, R19 ;  /* 0x000000130a0f7221 */ /* 0x004fca0000000000 */
[----:B------:R-:W-:Y:S04]  /*0220*/  STG.E desc[UR4][R12.64], R15 ;  /* 0x0000000f0c007986 */ /* 0x000fe8000c101904 */
[----:B------:R-:W1:Y:S04]  /*0230*/  LDG.E R4, desc[UR4][R4.64] ;  /* 0x0000000404047981 */ /* 0x000e68000c1e1900 */
[----:B------:R-:W1:Y:S01]  /*0240*/  LDG.E R3, desc[UR4][R2.64] ;  /* 0x0000000402037981 */ /* 0x000e62000c1e1900 */
[----:B------:R-:W-:-:S04]  /*0250*/  IMAD.WIDE.U32 R6, R21, 0x4, R6 ;  /* 0x0000000415067825 */ /* 0x000fc800078e0006 */
[----:B-1----:R-:W-:-:S05]  /*0260*/  FADD R9, R4, R3 ;  /* 0x0000000304097221 */ /* 0x002fca0000000000 */
[----:B------:R-:W-:Y:S01]  /*0270*/  STG.E desc[UR4][R6.64], R9 ;  /* 0x0000000906007986 */ /* 0x000fe2000c101904 */
[----:B------:R-:W-:Y:S05]  /*0280*/  EXIT ;  /* 0x000000000000794d */ /* 0x000fea0003800000 */
.L_x_2:
        /* <DEDUP_REMOVED lines=15> */
.L_x_5:


//--------------------- .nv.shared.reserved.0     --------------------------
	.section	.nv.shared.reserved.0,"aw",@nobits
	.weak		__nv_reservedSMEM_offset_0_alias
	.size		__nv_reservedSMEM_offset_0_alias, 0, 64
	.other		__nv_reservedSMEM_offset_0_alias,@"STO_CUDA_RESERVED_SHARED STV_DEFAULT"
__nv_reservedSMEM_offset_0_alias:
	.zero		0
	.zero		64


//--------------------- .nv.constant0._Z6addRowPfS_S_i --------------------------
	.section	.nv.constant0._Z6addRowPfS_S_i,"a",@progbits
	.sectionflags	@""
	.align	4
.nv.constant0._Z6addRowPfS_S_i:
	.zero		924


//--------------------- .nv.constant0._Z10addElementPfS_S_ii --------------------------
	.section	.nv.constant0._Z10addElementPfS_S_ii,"a",@progbits
	.sectionflags	@""
	.align	4
.nv.constant0._Z10addElementPfS_S_ii:
	.zero		928


//--------------------- .nv.constant0._Z9addColumnPfS_S_i --------------------------
	.section	.nv.constant0._Z9addColumnPfS_S_i,"a",@progbits
	.sectionflags	@""
	.align	4
.nv.constant0._Z9addColumnPfS_S_i:
	.zero		924


//--------------------- SYMBOLS --------------------------

	.type		.nv.reservedSmem.offset0,@object
	.size		.nv.reservedSmem.offset0,0x4
